//
// Generated by NVIDIA NVVM Compiler
//
// Compiler Build ID: CL-36424714
// Cuda compilation tools, release 13.0, V13.0.88
// Based on NVVM 20.0.0
//

.version 9.0
.target sm_100
.address_size 64

	// .globl	_Z9Add2ArrayPiS_S_

.visible .entry _Z9Add2ArrayPiS_S_(
	.param .u64 .ptr .align 1 _Z9Add2ArrayPiS_S__param_0,
	.param .u64 .ptr .align 1 _Z9Add2ArrayPiS_S__param_1,
	.param .u64 .ptr .align 1 _Z9Add2ArrayPiS_S__param_2
)
{
	.reg .b32 	%r<24>;
	.reg .b64 	%rd<20>;

	ld.param.u64 	%rd1, [_Z9Add2ArrayPiS_S__param_0];
	ld.param.u64 	%rd2, [_Z9Add2ArrayPiS_S__param_1];
	ld.param.u64 	%rd3, [_Z9Add2ArrayPiS_S__param_2];
	cvta.to.global.u64 	%rd4, %rd3;
	cvta.to.global.u64 	%rd5, %rd2;
	cvta.to.global.u64 	%rd6, %rd1;
	mov.u32 	%r1, %ctaid.x;
	mov.u32 	%r2, %ntid.x;
	mov.u32 	%r3, %tid.x;
	mad.lo.s32 	%r4, %r1, %r2, %r3;
	mov.u32 	%r5, %ctaid.y;
	mov.u32 	%r6, %ntid.y;
	mov.u32 	%r7, %tid.y;
	mad.lo.s32 	%r8, %r5, %r6, %r7;
	shl.b32 	%r9, %r8, 1;
	cvt.u64.u32 	%rd7, %r9;
	mul.lo.s32 	%r10, %r4, 24;
	cvt.s64.s32 	%rd8, %r10;
	add.s64 	%rd9, %rd7, %rd8;
	shl.b64 	%rd10, %rd9, 2;
	add.s64 	%rd11, %rd6, %rd10;
	ld.global.u32 	%r11, [%rd11];
	add.s64 	%rd12, %rd5, %rd10;
	ld.global.u32 	%r12, [%rd12];
	add.s32 	%r13, %r12, %r11;
	add.s64 	%rd13, %rd4, %rd10;
	st.global.u32 	[%rd13], %r13;
	ld.global.u32 	%r14, [%rd11+4];
	ld.global.u32 	%r15, [%rd12+4];
	add.s32 	%r16, %r15, %r14;
	st.global.u32 	[%rd13+4], %r16;
	add.s32 	%r17, %r10, 12;
	cvt.s64.s32 	%rd14, %r17;
	add.s64 	%rd15, %rd7, %rd14;
	shl.b64 	%rd16, %rd15, 2;
	add.s64 	%rd17, %rd6, %rd16;
	ld.global.u32 	%r18, [%rd17];
	add.s64 	%rd18, %rd5, %rd16;
	ld.global.u32 	%r19, [%rd18];
	add.s32 	%r20, %r19, %r18;
	add.s64 	%rd19, %rd4, %rd16;
	st.global.u32 	[%rd19], %r20;
	ld.global.u32 	%r21, [%rd17+4];
	ld.global.u32 	%r22, [%rd18+4];
	add.s32 	%r23, %r22, %r21;
	st.global.u32 	[%rd19+4], %r23;
	ret;

}


// ===== COMPILED SASS (sm_100) =====

	.target	sm_100

	.elftype	@"ET_EXEC"


//--------------------- .note.nv.tkinfo           --------------------------
	.section	.note.nv.tkinfo,"",@"SHT_NOTE"
	.sectionflags	@"SHF_NOTE_NV_TKINFO"
	.tkinfo
        /*0018*/ 	.word	0x00000002
        /*0030*/ 	.string	""
        /*0030*/ 	.string	"ptxas"
        /*0030*/ 	.string	"Cuda compilation tools, release 13.0, V13.0.88"
        /*0030*/ 	.string	"Build cuda_13.0.r13.0/compiler.36424714_0"
        /*0030*/ 	.string	"-arch sm_100 -m 64 "



//--------------------- .note.nv.cuinfo           --------------------------
	.section	.note.nv.cuinfo,"",@"SHT_NOTE"
	.sectionflags	@"SHF_NOTE_NV_CUINFO"
        /*0018*/ 	.short	0x0002
        /*001a*/ 	.short	0x0064
        /*001c*/ 	.short	0x0082
	.zero		2


//--------------------- .nv.info                  --------------------------
	.section	.nv.info,"",@"SHT_CUDA_INFO"
	.align	4


	//----- nvinfo : EIATTR_REGCOUNT
	.align		4
        /*0000*/ 	.byte	0x04, 0x2f
        /*0002*/ 	.short	(.L_1 - .L_0)
	.align		4
.L_0:
        /*0004*/ 	.word	index@(_Z9Add2ArrayPiS_S_)
        /*0008*/ 	.word	0x00000013


	//----- nvinfo : EIATTR_FRAME_SIZE
	.align		4
.L_1:
        /*000c*/ 	.byte	0x04, 0x11
        /*000e*/ 	.short	(.L_3 - .L_2)
	.align		4
.L_2:
        /*0010*/ 	.word	index@(_Z9Add2ArrayPiS_S_)
        /*0014*/ 	.word	0x00000000


	//----- nvinfo : EIATTR_MIN_STACK_SIZE
	.align		4
.L_3:
        /*0018*/ 	.byte	0x04, 0x12
        /*001a*/ 	.short	(.L_5 - .L_4)
	.align		4
.L_4:
        /*001c*/ 	.word	index@(_Z9Add2ArrayPiS_S_)
        /*0020*/ 	.word	0x00000000
.L_5:


//--------------------- .nv.compat                --------------------------
	.section	.nv.compat,"",@"SHT_CUDA_COMPAT_INFO"
	.align	4
        /*0000*/ 	.byte	0x02, 0x09, 0x00, 0x00, 0x02, 0x02, 0x01, 0x00, 0x02, 0x05, 0x05, 0x00, 0x03, 0x07, 0x01, 0x01
        /*0010*/ 	.byte	0x02, 0x03, 0x00, 0x00, 0x02, 0x06, 0x01, 0x00, 0x04, 0x0b, 0x08, 0x00, 0x09, 0x00, 0x00, 0x00
        /*0020*/ 	.byte	0x00, 0x00, 0x00, 0x00


//--------------------- .nv.info._Z9Add2ArrayPiS_S_ --------------------------
	.section	.nv.info._Z9Add2ArrayPiS_S_,"",@"SHT_CUDA_INFO"
	.sectionflags	@""
	.align	4


	//----- nvinfo : EIATTR_CUDA_API_VERSION
	.align		4
        /*0000*/ 	.byte	0x04, 0x37
        /*0002*/ 	.short	(.L_7 - .L_6)
.L_6:
        /*0004*/ 	.word	0x00000082


	//----- nvinfo : EIATTR_KPARAM_INFO
	.align		4
.L_7:
        /*0008*/ 	.byte	0x04, 0x17
        /*000a*/ 	.short	(.L_9 - .L_8)
.L_8:
        /*000c*/ 	.word	0x00000000
        /*0010*/ 	.short	0x0002
        /*0012*/ 	.short	0x0010
        /*0014*/ 	.byte	0x00, 0xf5, 0x21, 0x00


	//----- nvinfo : EIATTR_KPARAM_INFO
	.align		4
.L_9:
        /*0018*/ 	.byte	0x04, 0x17
        /*001a*/ 	.short	(.L_11 - .L_10)
.L_10:
        /*001c*/ 	.word	0x00000000
        /*0020*/ 	.short	0x0001
        /*0022*/ 	.short	0x0008
        /*0024*/ 	.byte	0x00, 0xf5, 0x21, 0x00


	//----- nvinfo : EIATTR_KPARAM_INFO
	.align		4
.L_11:
        /*0028*/ 	.byte	0x04, 0x17
        /*002a*/ 	.short	(.L_13 - .L_12)
.L_12:
        /*002c*/ 	.word	0x00000000
        /*0030*/ 	.short	0x0000
        /*0032*/ 	.short	0x0000
        /*0034*/ 	.byte	0x00, 0xf5, 0x21, 0x00


	//----- nvinfo : EIATTR_SPARSE_MMA_MASK
	.align		4
.L_13:
        /*0038*/ 	.byte	0x03, 0x50
        /*003a*/ 	.short	0x0000


	//----- nvinfo : EIATTR_MAXREG_COUNT
	.align		4
        /*003c*/ 	.byte	0x03, 0x1b
        /*003e*/ 	.short	0x00ff


	//----- nvinfo : EIATTR_MERCURY_ISA_VERSION
	.align		4
        /*0040*/ 	.byte	0x03, 0x5f
        /*0042*/ 	.short	0x0101


	//----- nvinfo : EIATTR_VRC_CTA_INIT_COUNT
	.align		4
        /*0044*/ 	.byte	0x02, 0x4a
	.zero		1
	.zero		1


	//----- nvinfo : EIATTR_EXIT_INSTR_OFFSETS
	.align		4
        /*0048*/ 	.byte	0x04, 0x1c
        /*004a*/ 	.short	(.L_15 - .L_14)


	//   ....[0]....
.L_14:
        /*004c*/ 	.word	0x00000330


	//----- nvinfo : EIATTR_CBANK_PARAM_SIZE
	.align		4
.L_15:
        /*0050*/ 	.byte	0x03, 0x19
        /*0052*/ 	.short	0x0018


	//----- nvinfo : EIATTR_PARAM_CBANK
	.align		4
        /*0054*/ 	.byte	0x04, 0x0a
        /*0056*/ 	.short	(.L_17 - .L_16)
	.align		4
.L_16:
        /*0058*/ 	.word	index@(.nv.constant0._Z9Add2ArrayPiS_S_)
        /*005c*/ 	.short	0x0380
        /*005e*/ 	.short	0x0018


	//----- nvinfo : EIATTR_SW_WAR
	.align		4
.L_17:
        /*0060*/ 	.byte	0x04, 0x36
        /*0062*/ 	.short	(.L_19 - .L_18)
.L_18:
        /*0064*/ 	.word	0x00000008
.L_19:


//--------------------- .nv.callgraph             --------------------------
	.section	.nv.callgraph,"",@"SHT_CUDA_CALLGRAPH"
	.align	4
	.sectionentsize	8
	.align		4
        /*0000*/ 	.word	0x00000000
	.align		4
        /*0004*/ 	.word	0xffffffff
	.align		4
        /*0008*/ 	.word	0x00000000
	.align		4
        /*000c*/ 	.word	0xfffffffe
	.align		4
        /*0010*/ 	.word	0x00000000
	.align		4
        /*0014*/ 	.word	0xfffffffd
	.align		4
        /*0018*/ 	.word	0x00000000
	.align		4
        /*001c*/ 	.word	0xfffffffc


//--------------------- .text._Z9Add2ArrayPiS_S_  --------------------------
	.section	.text._Z9Add2ArrayPiS_S_,"ax",@progbits
	.align	128
        .global         _Z9Add2ArrayPiS_S_
        .type           _Z9Add2ArrayPiS_S_,@function
        .size           _Z9Add2ArrayPiS_S_,(.L_x_1 - _Z9Add2ArrayPiS_S_)
        .other          _Z9Add2ArrayPiS_S_,@"STO_CUDA_ENTRY STV_DEFAULT"
_Z9Add2ArrayPiS_S_:
.text._Z9Add2ArrayPiS_S_:
[----:B------:R-:W-:Y:S01]  /*0000*/  LDC R1, c[0x0][0x37c] ;  /* 0x0000df00ff017b82 */ /* 0x000fe20000000800 */
[----:B------:R-:W0:Y:S07]  /*0010*/  S2R R3, SR_TID.X ;  /* 0x0000000000037919 */ /* 0x000e2e0000002100 */
[----:B------:R-:W0:Y:S01]  /*0020*/  S2UR UR4, SR_CTAID.X ;  /* 0x00000000000479c3 */ /* 0x000e220000002500 */
[----:B------:R-:W1:Y:S01]  /*0030*/  LDCU.128 UR8, c[0x0][0x380] ;  /* 0x00007000ff0877ac */ /* 0x000e620008000c00 */
[----:B------:R-:W2:Y:S01]  /*0040*/  S2R R5, SR_TID.Y ;  /* 0x0000000000057919 */ /* 0x000ea20000002200 */
[----:B------:R-:W3:Y:S05]  /*0050*/  LDCU.64 UR6, c[0x0][0x390] ;  /* 0x00007200ff0677ac */ /* 0x000eea0008000a00 */
[----:B------:R-:W0:Y:S08]  /*0060*/  LDC R0, c[0x0][0x360] ;  /* 0x0000d800ff007b82 */ /* 0x000e300000000800 */
[----:B------:R-:W2:Y:S08]  /*0070*/  S2UR UR5, SR_CTAID.Y ;  /* 0x00000000000579c3 */ /* 0x000eb00000002600 */
[----:B------:R-:W2:Y:S01]  /*0080*/  LDC R2, c[0x0][0x364] ;  /* 0x0000d900ff027b82 */ /* 0x000ea20000000800 */
[----:B0-----:R-:W-:-:S04]  /*0090*/  IMAD R0, R0, UR4, R3 ;  /* 0x0000000400007c24 */ /* 0x001fc8000f8e0203 */
[----:B------:R-:W-:Y:S02]  /*00a0*/  IMAD R9, R0, 0x18, RZ ;  /* 0x0000001800097824 */ /* 0x000fe400078e02ff */
[----:B--2---:R-:W-:Y:S01]  /*00b0*/  IMAD R2, R2, UR5, R5 ;  /* 0x0000000502027c24 */ /* 0x004fe2000f8e0205 */
[----:B------:R-:W0:Y:S03]  /*00c0*/  LDCU.64 UR4, c[0x0][0x358] ;  /* 0x00006b00ff0477ac */ /* 0x000e260008000a00 */
[----:B------:R-:W-:-:S05]  /*00d0*/  IMAD.SHL.U32 R0, R2, 0x2, RZ ;  /* 0x0000000202007824 */ /* 0x000fca00078e00ff */
[----:B------:R-:W-:-:S04]  /*00e0*/  IADD3 R3, P0, PT, R0, R9, RZ ;  /* 0x0000000900037210 */ /* 0x000fc80007f1e0ff */
[----:B------:R-:W-:Y:S01]  /*00f0*/  LEA.HI.X.SX32 R4, R9, RZ, 0x1, P0 ;  /* 0x000000ff09047211 */ /* 0x000fe200000f0eff */
[----:B------:R-:W-:-:S03]  /*0100*/  IMAD.SHL.U32 R2, R3, 0x4, RZ ;  /* 0x0000000403027824 */ /* 0x000fc600078e00ff */
[----:B------:R-:W-:Y:S02]  /*0110*/  SHF.L.U64.HI R3, R3, 0x2, R4 ;  /* 0x0000000203037819 */ /* 0x000fe40000010204 */
[C---:B-1----:R-:W-:Y:S02]  /*0120*/  IADD3 R4, P0, PT, R2.reuse, UR8, RZ ;  /* 0x0000000802047c10 */ /* 0x042fe4000ff1e0ff */
[----:B------:R-:W-:Y:S02]  /*0130*/  IADD3 R6, P1, PT, R2, UR10, RZ ;  /* 0x0000000a02067c10 */ /* 0x000fe4000ff3e0ff */
[C---:B------:R-:W-:Y:S02]  /*0140*/  IADD3.X R5, PT, PT, R3.reuse, UR9, RZ, P0, !PT ;  /* 0x0000000903057c10 */ /* 0x040fe400087fe4ff */
[----:B------:R-:W-:-:S03]  /*0150*/  IADD3.X R7, PT, PT, R3, UR11, RZ, P1, !PT ;  /* 0x0000000b03077c10 */ /* 0x000fc60008ffe4ff */
[----:B0-----:R-:W2:Y:S04]  /*0160*/  LDG.E R8, desc[UR4][R4.64] ;  /* 0x0000000404087981 */ /* 0x001ea8000c1e1900 */
[----:B------:R-:W2:Y:S01]  /*0170*/  LDG.E R11, desc[UR4][R6.64] ;  /* 0x00000004060b7981 */ /* 0x000ea2000c1e1900 */
[----:B---3--:R-:W-:-:S04]  /*0180*/  IADD3 R2, P0, PT, R2, UR6, RZ ;  /* 0x0000000602027c10 */ /* 0x008fc8000ff1e0ff */
[----:B------:R-:W-:Y:S01]  /*0190*/  IADD3.X R3, PT, PT, R3, UR7, RZ, P0, !PT ;  /* 0x0000000703037c10 */ /* 0x000fe200087fe4ff */
[----:B------:R-:W-:Y:S02]  /*01a0*/  VIADD R9, R9, 0xc ;  /* 0x0000000c09097836 */ /* 0x000fe40000000000 */
[----:B--2---:R-:W-:-:S05]  /*01b0*/  IMAD.IADD R13, R8, 0x1, R11 ;  /* 0x00000001080d7824 */ /* 0x004fca00078e020b */
[----:B------:R0:W-:Y:S04]  /*01c0*/  STG.E desc[UR4][R2.64], R13 ;  /* 0x0000000d02007986 */ /* 0x0001e8000c101904 */
[----:B------:R-:W2:Y:S04]  /*01d0*/  LDG.E R12, desc[UR4][R4.64+0x4] ;  /* 0x00000404040c7981 */ /* 0x000ea8000c1e1900 */
[----:B------:R-:W2:Y:S01]  /*01e0*/  LDG.E R15, desc[UR4][R6.64+0x4] ;  /* 0x00000404060f7981 */ /* 0x000ea2000c1e1900 */
[----:B------:R-:W-:-:S04]  /*01f0*/  IADD3 R0, P0, PT, R0, R9, RZ ;  /* 0x0000000900007210 */ /* 0x000fc80007f1e0ff */
[----:B------:R-:W-:Y:S01]  /*0200*/  LEA.HI.X.SX32 R9, R9, RZ, 0x1, P0 ;  /* 0x000000ff09097211 */ /* 0x000fe200000f0eff */
[----:B------:R-:W-:-:S03]  /*0210*/  IMAD.SHL.U32 R14, R0, 0x4, RZ ;  /* 0x00000004000e7824 */ /* 0x000fc600078e00ff */
[----:B------:R-:W-:Y:S02]  /*0220*/  SHF.L.U64.HI R16, R0, 0x2, R9 ;  /* 0x0000000200107819 */ /* 0x000fe40000010209 */
[C---:B------:R-:W-:Y:S02]  /*0230*/  IADD3 R8, P0, PT, R14.reuse, UR8, RZ ;  /* 0x000000080e087c10 */ /* 0x040fe4000ff1e0ff */
[----:B------:R-:W-:Y:S02]  /*0240*/  IADD3 R10, P1, PT, R14, UR10, RZ ;  /* 0x0000000a0e0a7c10 */ /* 0x000fe4000ff3e0ff */
[C---:B------:R-:W-:Y:S02]  /*0250*/  IADD3.X R9, PT, PT, R16.reuse, UR9, RZ, P0, !PT ;  /* 0x0000000910097c10 */ /* 0x040fe400087fe4ff */
[----:B------:R-:W-:Y:S01]  /*0260*/  IADD3.X R11, PT, PT, R16, UR11, RZ, P1, !PT ;  /* 0x0000000b100b7c10 */ /* 0x000fe20008ffe4ff */
[----:B--2---:R-:W-:-:S05]  /*0270*/  IMAD.IADD R15, R12, 0x1, R15 ;  /* 0x000000010c0f7824 */ /* 0x004fca00078e020f */
[----:B------:R-:W-:Y:S04]  /*0280*/  STG.E desc[UR4][R2.64+0x4], R15 ;  /* 0x0000040f02007986 */ /* 0x000fe8000c101904 */
[----:B------:R-:W2:Y:S04]  /*0290*/  LDG.E R0, desc[UR4][R8.64] ;  /* 0x0000000408007981 */ /* 0x000ea8000c1e1900 */
[----:B------:R-:W2:Y:S01]  /*02a0*/  LDG.E R7, desc[UR4][R10.64] ;  /* 0x000000040a077981 */ /* 0x000ea2000c1e1900 */
[----:B------:R-:W-:-:S04]  /*02b0*/  IADD3 R4, P0, PT, R14, UR6, RZ ;  /* 0x000000060e047c10 */ /* 0x000fc8000ff1e0ff */
[----:B------:R-:W-:Y:S01]  /*02c0*/  IADD3.X R5, PT, PT, R16, UR7, RZ, P0, !PT ;  /* 0x0000000710057c10 */ /* 0x000fe200087fe4ff */
[----:B--2---:R-:W-:-:S05]  /*02d0*/  IMAD.IADD R7, R0, 0x1, R7 ;  /* 0x0000000100077824 */ /* 0x004fca00078e0207 */
[----:B------:R-:W-:Y:S04]  /*02e0*/  STG.E desc[UR4][R4.64], R7 ;  /* 0x0000000704007986 */ /* 0x000fe8000c101904 */
[----:B------:R-:W2:Y:S04]  /*02f0*/  LDG.E R0, desc[UR4][R8.64+0x4] ;  /* 0x0000040408007981 */ /* 0x000ea8000c1e1900 */
[----:B0-----:R-:W2:Y:S02]  /*0300*/  LDG.E R13, desc[UR4][R10.64+0x4] ;  /* 0x000004040a0d7981 */ /* 0x001ea4000c1e1900 */
[----:B--2---:R-:W-:-:S05]  /*0310*/  IMAD.IADD R13, R0, 0x1, R13 ;  /* 0x00000001000d7824 */ /* 0x004fca00078e020d */
[----:B------:R-:W-:Y:S01]  /*0320*/  STG.E desc[UR4][R4.64+0x4], R13 ;  /* 0x0000040d04007986 */ /* 0x000fe2000c101904 */
[----:B------:R-:W-:Y:S05]  /*0330*/  EXIT ;  /* 0x000000000000794d */ /* 0x000fea0003800000 */
.L_x_0:
[----:B------:R-:W-:-:S00]  /*0340*/  BRA `(.L_x_0) ;  /* 0xfffffffc00fc7947 */ /* 0x000fc0000383ffff */
[----:B------:R-:W-:-:S00]  /*0350*/  NOP ;  /* 0x0000000000007918 */ /* 0x000fc00000000000 */
        /* <DEDUP_REMOVED lines=10> */
.L_x_1:


//--------------------- .nv.shared.reserved.0     --------------------------
	.section	.nv.shared.reserved.0,"aw",@nobits
	.weak		__nv_reservedSMEM_offset_0_alias
	.size		__nv_reservedSMEM_offset_0_alias, 0, 64
	.other		__nv_reservedSMEM_offset_0_alias,@"STO_CUDA_RESERVED_SHARED STV_DEFAULT"
__nv_reservedSMEM_offset_0_alias:
	.zero		0
	.zero		64


//--------------------- .nv.constant0._Z9Add2ArrayPiS_S_ --------------------------
	.section	.nv.constant0._Z9Add2ArrayPiS_S_,"a",@progbits
	.sectionflags	@""
	.align	4
.nv.constant0._Z9Add2ArrayPiS_S_:
	.zero		920


//--------------------- SYMBOLS --------------------------

	.type		.nv.reservedSmem.offset0,@object
	.size		.nv.reservedSmem.offset0,0x4
